	.headerflags	@"EF_CUDA_TEXMODE_UNIFIED EF_CUDA_64BIT_ADDRESS EF_CUDA_ACCELERATORS EF_CUDA_SM90 EF_CUDA_VIRTUAL_SM(EF_CUDA_SM90)"
	.elftype	@"ET_EXEC"


//--------------------- .nv.info                  --------------------------
	.section	.nv.info,"",@"SHT_CUDA_INFO"
	.align	4


	//----- nvinfo : EIATTR_REGCOUNT
	.align		4
        /*0000*/ 	.byte	0x04, 0x2f
        /*0002*/ 	.short	(.L_1 - .L_0)
	.align		4
.L_0:
        /*0004*/ 	.word	index@(triton_poi_fused_reflection_pad2d_relu_19)
        /*0008*/ 	.word	0x0000001e


	//----- nvinfo : EIATTR_MIN_STACK_SIZE
	.align		4
.L_1:
        /*000c*/ 	.byte	0x04, 0x12
        /*000e*/ 	.short	(.L_3 - .L_2)
	.align		4
.L_2:
        /*0010*/ 	.word	index@(triton_poi_fused_reflection_pad2d_relu_19)
        /*0014*/ 	.word	0x00000000


	//----- nvinfo : EIATTR_FRAME_SIZE
	.align		4
.L_3:
        /*0018*/ 	.byte	0x04, 0x11
        /*001a*/ 	.short	(.L_5 - .L_4)
	.align		4
.L_4:
        /*001c*/ 	.word	index@(triton_poi_fused_reflection_pad2d_relu_19)
        /*0020*/ 	.word	0x00000000


	//----- nvinfo : EIATTR_MIN_STACK_SIZE
	.align		4
.L_5:
        /*0024*/ 	.byte	0x04, 0x12
        /*0026*/ 	.short	(.L_7 - .L_6)
	.align		4
.L_6:
        /*0028*/ 	.word	index@(triton_poi_fused_reflection_pad2d_relu_19)
        /*002c*/ 	.word	0x00000000
.L_7:


//--------------------- .nv.info.triton_poi_fused_reflection_pad2d_relu_19 --------------------------
	.section	.nv.info.triton_poi_fused_reflection_pad2d_relu_19,"",@"SHT_CUDA_INFO"
	.sectionflags	@""
	.align	4


	//----- nvinfo : EIATTR_CUDA_API_VERSION
	.align		4
        /*0000*/ 	.byte	0x04, 0x37
        /*0002*/ 	.short	(.L_9 - .L_8)
.L_8:
        /*0004*/ 	.word	0x0000007c


	//----- nvinfo : EIATTR_KPARAM_INFO
	.align		4
.L_9:
        /*0008*/ 	.byte	0x04, 0x17
        /*000a*/ 	.short	(.L_11 - .L_10)
.L_10:
        /*000c*/ 	.word	0x00000000
        /*0010*/ 	.short	0x0002
        /*0012*/ 	.short	0x0010
        /*0014*/ 	.byte	0x00, 0xf0, 0x11, 0x00


	//----- nvinfo : EIATTR_KPARAM_INFO
	.align		4
.L_11:
        /*0018*/ 	.byte	0x04, 0x17
        /*001a*/ 	.short	(.L_13 - .L_12)
.L_12:
        /*001c*/ 	.word	0x00000000
        /*0020*/ 	.short	0x0001
        /*0022*/ 	.short	0x0008
        /*0024*/ 	.byte	0x00, 0xf4, 0x21, 0x00


	//----- nvinfo : EIATTR_KPARAM_INFO
	.align		4
.L_13:
        /*0028*/ 	.byte	0x04, 0x17
        /*002a*/ 	.short	(.L_15 - .L_14)
.L_14:
        /*002c*/ 	.word	0x00000000
        /*0030*/ 	.short	0x0000
        /*0032*/ 	.short	0x0000
        /*0034*/ 	.byte	0x00, 0xf4, 0x21, 0x00


	//----- nvinfo : EIATTR_SPARSE_MMA_MASK
	.align		4
.L_15:
        /*0038*/ 	.byte	0x03, 0x50
        /*003a*/ 	.short	0x0000


	//----- nvinfo : EIATTR_MAXREG_COUNT
	.align		4
        /*003c*/ 	.byte	0x03, 0x1b
        /*003e*/ 	.short	0x00ff


	//----- nvinfo : EIATTR_EXIT_INSTR_OFFSETS
	.align		4
        /*0040*/ 	.byte	0x04, 0x1c
        /*0042*/ 	.short	(.L_17 - .L_16)


	//   ....[0]....
.L_16:
        /*0044*/ 	.word	0x00000c70


	//   ....[1]....
        /*0048*/ 	.word	0x00000c90


	//----- nvinfo : EIATTR_REQNTID
	.align		4
.L_17:
        /*004c*/ 	.byte	0x04, 0x10
        /*004e*/ 	.short	(.L_19 - .L_18)
.L_18:
        /*0050*/ 	.word	0x00000080
        /*0054*/ 	.word	0x00000001
        /*0058*/ 	.word	0x00000001


	//----- nvinfo : EIATTR_CBANK_PARAM_SIZE
	.align		4
.L_19:
        /*005c*/ 	.byte	0x03, 0x19
        /*005e*/ 	.short	0x0014


	//----- nvinfo : EIATTR_PARAM_CBANK
	.align		4
        /*0060*/ 	.byte	0x04, 0x0a
        /*0062*/ 	.short	(.L_21 - .L_20)
	.align		4
.L_20:
        /*0064*/ 	.word	index@(.nv.constant0.triton_poi_fused_reflection_pad2d_relu_19)
        /*0068*/ 	.short	0x0210
        /*006a*/ 	.short	0x0014


	//----- nvinfo : EIATTR_SW_WAR
	.align		4
.L_21:
        /*006c*/ 	.byte	0x04, 0x36
        /*006e*/ 	.short	(.L_23 - .L_22)
.L_22:
        /*0070*/ 	.word	0x00000008
.L_23:


//--------------------- .nv.callgraph             --------------------------
	.section	.nv.callgraph,"",@"SHT_CUDA_CALLGRAPH"
	.align	4
	.sectionentsize	8
	.align		4
        /*0000*/ 	.word	0x00000000
	.align		4
        /*0004*/ 	.word	0xffffffff
	.align		4
        /*0008*/ 	.word	0x00000000
	.align		4
        /*000c*/ 	.word	0xfffffffe
	.align		4
        /*0010*/ 	.word	0x00000000
	.align		4
        /*0014*/ 	.word	0xfffffffd
	.align		4
        /*0018*/ 	.word	0x00000000
	.align		4
        /*001c*/ 	.word	0xfffffffc


//--------------------- .text.triton_poi_fused_reflection_pad2d_relu_19 --------------------------
	.section	.text.triton_poi_fused_reflection_pad2d_relu_19,"ax",@progbits
	.align	128
        .global         triton_poi_fused_reflection_pad2d_relu_19
        .type           triton_poi_fused_reflection_pad2d_relu_19,@function
        .size           triton_poi_fused_reflection_pad2d_relu_19,(.L_x_1 - triton_poi_fused_reflection_pad2d_relu_19)
        .other          triton_poi_fused_reflection_pad2d_relu_19,@"STO_CUDA_ENTRY STV_DEFAULT"
triton_poi_fused_reflection_pad2d_relu_19:
.text.triton_poi_fused_reflection_pad2d_relu_19:
[----:B------:R-:W0:Y:S02]  /*0000*/  LDC R1, c[0x0][0x28] ;  /* 0x00000a00ff017b82 */ /* 0x000e240000000800 */
[----:B------:R-:W1:Y:S01]  /*0010*/  S2R R0, SR_TID.X ;  /* 0x0000000000007919 */ /* 0x000e620000002100 */
[----:B------:R-:W-:Y:S01]  /*0020*/  ULDC.64 UR4, c[0x0][0x208] ;  /* 0x0000820000047ab9 */ /* 0x000fe20000000a00 */
[----:B------:R-:W2:Y:S01]  /*0030*/  S2R R3, SR_CTAID.X ;  /* 0x0000000000037919 */ /* 0x000ea20000002500 */
[----:B-1----:R-:W-:-:S05]  /*0040*/  IMAD.SHL.U32 R0, R0, 0x4, RZ ;  /* 0x0000000400007824 */ /* 0x002fca00078e00ff */
[----:B------:R-:W-:-:S05]  /*0050*/  LOP3.LUT R0, R0, 0x1fc, RZ, 0xc0, !PT ;  /* 0x000001fc00007812 */ /* 0x000fca00078ec0ff */
[----:B--2---:R-:W-:-:S04]  /*0060*/  IMAD R0, R3, 0x400, R0 ;  /* 0x0000040003007824 */ /* 0x004fc800078e0200 */
[C---:B------:R-:W-:Y:S01]  /*0070*/  VIADD R10, R0.reuse, 0x3 ;  /* 0x00000003000a7836 */ /* 0x040fe20000000000 */
[C---:B------:R-:W-:Y:S01]  /*0080*/  ISETP.GE.AND P1, PT, R0.reuse, 0x14400, PT ;  /* 0x000144000000780c */ /* 0x040fe20003f26270 */
[----:B------:R-:W-:-:S04]  /*0090*/  IMAD.HI R7, R0, 0x38e38e39, RZ ;  /* 0x38e38e3900077827 */ /* 0x000fc800078e02ff */
[----:B------:R-:W-:Y:S01]  /*00a0*/  VIADD R9, R0, 0x1 ;  /* 0x0000000100097836 */ /* 0x000fe20000000000 */
[----:B------:R-:W-:Y:S01]  /*00b0*/  SHF.R.U32.HI R2, RZ, 0x1f, R7 ;  /* 0x0000001fff027819 */ /* 0x000fe20000011607 */
[----:B------:R-:W-:-:S03]  /*00c0*/  IMAD.HI R17, R10, 0x38e38e39, RZ ;  /* 0x38e38e390a117827 */ /* 0x000fc600078e02ff */
[----:B------:R-:W-:Y:S01]  /*00d0*/  LEA.HI.SX32 R7, R7, R2, 0x1e ;  /* 0x0000000207077211 */ /* 0x000fe200078ff2ff */
[----:B------:R-:W-:Y:S01]  /*00e0*/  VIADD R11, R0, 0x2 ;  /* 0x00000002000b7836 */ /* 0x000fe20000000000 */
[----:B------:R-:W-:Y:S01]  /*00f0*/  SHF.R.U32.HI R4, RZ, 0x1f, R17 ;  /* 0x0000001fff047819 */ /* 0x000fe20000011611 */
[----:B------:R-:W-:-:S03]  /*0100*/  IMAD.HI R5, R9, 0x38e38e39, RZ ;  /* 0x38e38e3909057827 */ /* 0x000fc600078e02ff */
[----:B------:R-:W-:Y:S01]  /*0110*/  LEA.HI.SX32 R17, R17, R4, 0x1e ;  /* 0x0000000411117211 */ /* 0x000fe200078ff2ff */
[----:B------:R-:W-:Y:S01]  /*0120*/  IMAD.HI R6, R11, 0x38e38e39, RZ ;  /* 0x38e38e390b067827 */ /* 0x000fe200078e02ff */
[----:B------:R-:W-:-:S03]  /*0130*/  SHF.R.U32.HI R2, RZ, 0x1f, R5 ;  /* 0x0000001fff027819 */ /* 0x000fc60000011605 */
[C---:B------:R-:W-:Y:S01]  /*0140*/  VIADD R13, R0.reuse, 0x200 ;  /* 0x00000200000d7836 */ /* 0x040fe20000000000 */
[----:B------:R-:W-:Y:S01]  /*0150*/  SHF.R.U32.HI R15, RZ, 0x1f, R6 ;  /* 0x0000001fff0f7819 */ /* 0x000fe20000011606 */
[----:B------:R-:W-:Y:S01]  /*0160*/  IMAD.HI R3, R0, 0x1948b0fd, RZ ;  /* 0x1948b0fd00037827 */ /* 0x000fe200078e02ff */
[----:B------:R-:W-:Y:S02]  /*0170*/  LEA.HI.SX32 R5, R5, R2, 0x1e ;  /* 0x0000000205057211 */ /* 0x000fe400078ff2ff */
[----:B------:R-:W-:Y:S01]  /*0180*/  LEA.HI.SX32 R6, R6, R15, 0x1e ;  /* 0x0000000f06067211 */ /* 0x000fe200078ff2ff */
[C---:B------:R-:W-:Y:S01]  /*0190*/  IMAD.HI R4, R13.reuse, 0x38e38e39, RZ ;  /* 0x38e38e390d047827 */ /* 0x040fe200078e02ff */
[----:B------:R-:W-:Y:S02]  /*01a0*/  SHF.R.U32.HI R8, RZ, 0x1f, R3 ;  /* 0x0000001fff087819 */ /* 0x000fe40000011603 */
[----:B------:R-:W-:Y:S01]  /*01b0*/  ISETP.GE.AND P0, PT, R13, 0x14400, PT ;  /* 0x000144000d00780c */ /* 0x000fe20003f06270 */
[C---:B------:R-:W-:Y:S01]  /*01c0*/  VIADD R14, R0.reuse, 0x201 ;  /* 0x00000201000e7836 */ /* 0x040fe20000000000 */
[----:B------:R-:W-:Y:S01]  /*01d0*/  SHF.R.U32.HI R15, RZ, 0x1f, R4 ;  /* 0x0000001fff0f7819 */ /* 0x000fe20000011604 */
[----:B------:R-:W-:Y:S01]  /*01e0*/  VIADD R12, R0, 0x203 ;  /* 0x00000203000c7836 */ /* 0x000fe20000000000 */
[----:B------:R-:W-:Y:S01]  /*01f0*/  LEA.HI R3, R3, R8, RZ, 0x1b ;  /* 0x0000000803037211 */ /* 0x000fe200078fd8ff */
[----:B------:R-:W-:Y:S01]  /*0200*/  IMAD.HI R2, R13, 0x1948b0fd, RZ ;  /* 0x1948b0fd0d027827 */ /* 0x000fe200078e02ff */
[----:B------:R-:W-:-:S03]  /*0210*/  LEA.HI.SX32 R4, R4, R15, 0x1e ;  /* 0x0000000f04047211 */ /* 0x000fc600078ff2ff */
[----:B------:R-:W-:Y:S01]  /*0220*/  IMAD.HI R16, R14, 0x38e38e39, RZ ;  /* 0x38e38e390e107827 */ /* 0x000fe200078e02ff */
[----:B------:R-:W-:-:S03]  /*0230*/  SHF.R.U32.HI R23, RZ, 0x1f, R2 ;  /* 0x0000001fff177819 */ /* 0x000fc60000011602 */
[----:B------:R-:W-:Y:S01]  /*0240*/  IMAD.HI R19, R12, 0x38e38e39, RZ ;  /* 0x38e38e390c137827 */ /* 0x000fe200078e02ff */
[----:B------:R-:W-:Y:S02]  /*0250*/  SHF.R.U32.HI R15, RZ, 0x1f, R16 ;  /* 0x0000001fff0f7819 */ /* 0x000fe40000011610 */
[----:B------:R-:W-:Y:S01]  /*0260*/  LEA.HI R2, R2, R23, RZ, 0x1b ;  /* 0x0000001702027211 */ /* 0x000fe200078fd8ff */
[----:B------:R-:W-:Y:S01]  /*0270*/  VIADD R8, R0, 0x202 ;  /* 0x0000020200087836 */ /* 0x000fe20000000000 */
[----:B------:R-:W-:Y:S01]  /*0280*/  SHF.R.U32.HI R20, RZ, 0x1f, R19 ;  /* 0x0000001fff147819 */ /* 0x000fe20000011613 */
[----:B------:R-:W-:Y:S01]  /*0290*/  IMAD.HI R18, R7, 0x38e38e39, RZ ;  /* 0x38e38e3907127827 */ /* 0x000fe200078e02ff */
[----:B------:R-:W-:Y:S02]  /*02a0*/  LEA.HI.SX32 R16, R16, R15, 0x1e ;  /* 0x0000000f10107211 */ /* 0x000fe400078ff2ff */
[----:B------:R-:W-:Y:S01]  /*02b0*/  LEA.HI.SX32 R15, R19, R20, 0x1e ;  /* 0x00000014130f7211 */ /* 0x000fe200078ff2ff */
[----:B------:R-:W-:Y:S01]  /*02c0*/  IMAD.HI R21, R8, 0x38e38e39, RZ ;  /* 0x38e38e3908157827 */ /* 0x000fe200078e02ff */
[----:B------:R-:W-:-:S02]  /*02d0*/  SHF.R.U32.HI R23, RZ, 0x1f, R18 ;  /* 0x0000001fff177819 */ /* 0x000fc40000011612 */
[----:B------:R-:W-:Y:S01]  /*02e0*/  LEA R2, R2, 0xff, 0x8 ;  /* 0x000000ff02027811 */ /* 0x000fe200078e40ff */
[----:B------:R-:W-:Y:S01]  /*02f0*/  IMAD R20, R17, 0x12, RZ ;  /* 0x0000001211147824 */ /* 0x000fe200078e02ff */
[----:B------:R-:W-:Y:S01]  /*0300*/  SHF.R.U32.HI R22, RZ, 0x1f, R21 ;  /* 0x0000001fff167819 */ /* 0x000fe20000011615 */
[----:B------:R-:W-:Y:S01]  /*0310*/  IMAD R19, R5, 0x12, RZ ;  /* 0x0000001205137824 */ /* 0x000fe200078e02ff */
[----:B------:R-:W-:Y:S01]  /*0320*/  LEA.HI.SX32 R17, R18, R23, 0x1e ;  /* 0x0000001712117211 */ /* 0x000fe200078ff2ff */
[C---:B------:R-:W-:Y:S01]  /*0330*/  IMAD R23, R6.reuse, 0x12, RZ ;  /* 0x0000001206177824 */ /* 0x040fe200078e02ff */
[----:B------:R-:W-:Y:S01]  /*0340*/  LEA.HI.SX32 R5, R21, R22, 0x1e ;  /* 0x0000001615057211 */ /* 0x000fe200078ff2ff */
[----:B------:R-:W-:Y:S01]  /*0350*/  IMAD.HI R18, R6, 0x38e38e39, RZ ;  /* 0x38e38e3906127827 */ /* 0x000fe200078e02ff */
[----:B------:R-:W-:Y:S02]  /*0360*/  LOP3.LUT R21, RZ, R20, RZ, 0x33, !PT ;  /* 0x00000014ff157212 */ /* 0x000fe400078e33ff */
[----:B------:R-:W-:Y:S01]  /*0370*/  LOP3.LUT R22, RZ, R19, RZ, 0x33, !PT ;  /* 0x00000013ff167212 */ /* 0x000fe200078e33ff */
[----:B------:R-:W-:Y:S01]  /*0380*/  IMAD.HI R19, R4, 0x38e38e39, RZ ;  /* 0x38e38e3904137827 */ /* 0x000fe200078e02ff */
[----:B------:R-:W-:-:S03]  /*0390*/  LOP3.LUT R20, RZ, R23, RZ, 0x33, !PT ;  /* 0x00000017ff147212 */ /* 0x000fc600078e33ff */
[----:B------:R-:W-:Y:S01]  /*03a0*/  IMAD.IADD R9, R9, 0x1, R22 ;  /* 0x0000000109097824 */ /* 0x000fe200078e0216 */
[----:B------:R-:W-:Y:S01]  /*03b0*/  SHF.R.U32.HI R22, RZ, 0x1f, R19 ;  /* 0x0000001fff167819 */ /* 0x000fe20000011613 */
[----:B------:R-:W-:Y:S02]  /*03c0*/  IMAD.IADD R11, R11, 0x1, R20 ;  /* 0x000000010b0b7824 */ /* 0x000fe400078e0214 */
[----:B------:R-:W-:Y:S01]  /*03d0*/  IMAD R20, R4, 0x12, RZ ;  /* 0x0000001204147824 */ /* 0x000fe200078e02ff */
[----:B------:R-:W-:Y:S01]  /*03e0*/  LEA.HI.SX32 R19, R19, R22, 0x1e ;  /* 0x0000001613137211 */ /* 0x000fe200078ff2ff */
[----:B------:R-:W-:Y:S01]  /*03f0*/  IMAD.IADD R10, R10, 0x1, R21 ;  /* 0x000000010a0a7824 */ /* 0x000fe200078e0215 */
[----:B------:R-:W-:Y:S01]  /*0400*/  SHF.R.U32.HI R21, RZ, 0x1f, R18 ;  /* 0x0000001fff157819 */ /* 0x000fe20000011612 */
[----:B------:R-:W-:Y:S01]  /*0410*/  IMAD R16, R16, 0x12, RZ ;  /* 0x0000001210107824 */ /* 0x000fe200078e02ff */
[----:B------:R-:W-:Y:S01]  /*0420*/  LOP3.LUT R22, RZ, R20, RZ, 0x33, !PT ;  /* 0x00000014ff167212 */ /* 0x000fe200078e33ff */
[----:B------:R-:W-:Y:S01]  /*0430*/  IMAD R20, R15, 0x12, RZ ;  /* 0x000000120f147824 */ /* 0x000fe200078e02ff */
[----:B------:R-:W-:Y:S01]  /*0440*/  LEA.HI.SX32 R18, R18, R21, 0x1e ;  /* 0x0000001512127211 */ /* 0x000fe200078ff2ff */
[----:B------:R-:W-:Y:S01]  /*0450*/  IMAD.HI R15, R5, 0x38e38e39, RZ ;  /* 0x38e38e39050f7827 */ /* 0x000fe200078e02ff */
[----:B------:R-:W-:-:S02]  /*0460*/  LOP3.LUT R21, RZ, R16, RZ, 0x33, !PT ;  /* 0x00000010ff157212 */ /* 0x000fc400078e33ff */
[----:B------:R-:W-:Y:S01]  /*0470*/  LOP3.LUT R23, RZ, R20, RZ, 0x33, !PT ;  /* 0x00000014ff177212 */ /* 0x000fe200078e33ff */
[----:B------:R-:W-:Y:S01]  /*0480*/  IMAD R17, R17, 0x12, RZ ;  /* 0x0000001211117824 */ /* 0x000fe200078e02ff */
[----:B------:R-:W-:Y:S01]  /*0490*/  SHF.R.U32.HI R16, RZ, 0x1f, R15 ;  /* 0x0000001fff107819 */ /* 0x000fe2000001160f */
[----:B------:R-:W-:Y:S01]  /*04a0*/  IMAD R18, R18, 0x12, RZ ;  /* 0x0000001212127824 */ /* 0x000fe200078e02ff */
[----:B------:R-:W-:Y:S01]  /*04b0*/  IABS R11, R11 ;  /* 0x0000000b000b7213 */ /* 0x000fe20000000000 */
[----:B------:R-:W-:Y:S01]  /*04c0*/  IMAD R19, R19, 0x12, RZ ;  /* 0x0000001213137824 */ /* 0x000fe200078e02ff */
[----:B------:R-:W-:Y:S01]  /*04d0*/  LEA.HI.SX32 R20, R15, R16, 0x1e ;  /* 0x000000100f147211 */ /* 0x000fe200078ff2ff */
[----:B------:R-:W-:Y:S01]  /*04e0*/  IMAD R15, R7, 0x12, RZ ;  /* 0x00000012070f7824 */ /* 0x000fe200078e02ff */
[----:B------:R-:W-:Y:S01]  /*04f0*/  LOP3.LUT R16, RZ, R17, RZ, 0x33, !PT ;  /* 0x00000011ff107212 */ /* 0x000fe200078e33ff */
[----:B------:R-:W-:Y:S01]  /*0500*/  IMAD R24, R5, 0x12, RZ ;  /* 0x0000001205187824 */ /* 0x000fe200078e02ff */
[----:B------:R-:W-:Y:S01]  /*0510*/  LOP3.LUT R17, RZ, R18, RZ, 0x33, !PT ;  /* 0x00000012ff117212 */ /* 0x000fe200078e33ff */
[----:B------:R-:W-:Y:S01]  /*0520*/  IMAD R20, R20, 0x12, RZ ;  /* 0x0000001214147824 */ /* 0x000fe200078e02ff */
[----:B------:R-:W-:Y:S01]  /*0530*/  LOP3.LUT R15, RZ, R15, RZ, 0x33, !PT ;  /* 0x0000000fff0f7212 */ /* 0x000fe200078e33ff */
[----:B------:R-:W-:Y:S01]  /*0540*/  IMAD.IADD R7, R7, 0x1, R16 ;  /* 0x0000000107077824 */ /* 0x000fe200078e0210 */
[----:B------:R-:W-:Y:S01]  /*0550*/  LOP3.LUT R19, RZ, R19, RZ, 0x33, !PT ;  /* 0x00000013ff137212 */ /* 0x000fe200078e33ff */
[----:B------:R-:W-:Y:S01]  /*0560*/  IMAD.IADD R6, R6, 0x1, R17 ;  /* 0x0000000106067824 */ /* 0x000fe200078e0211 */
[----:B------:R-:W-:Y:S01]  /*0570*/  LOP3.LUT R16, RZ, R20, RZ, 0x33, !PT ;  /* 0x00000014ff107212 */ /* 0x000fe200078e33ff */
[----:B------:R-:W-:Y:S01]  /*0580*/  IMAD.IADD R17, R0, 0x1, R15 ;  /* 0x0000000100117824 */ /* 0x000fe200078e020f */
[----:B------:R-:W-:Y:S01]  /*0590*/  LOP3.LUT R25, RZ, R24, RZ, 0x33, !PT ;  /* 0x00000018ff197212 */ /* 0x000fe200078e33ff */
[----:B------:R-:W-:Y:S01]  /*05a0*/  IMAD.IADD R15, R4, 0x1, R19 ;  /* 0x00000001040f7824 */ /* 0x000fe200078e0213 */
[----:B------:R-:W-:Y:S01]  /*05b0*/  LEA R4, R3, 0xff, 0x8 ;  /* 0x000000ff03047811 */ /* 0x000fe200078e40ff */
[----:B------:R-:W-:Y:S01]  /*05c0*/  IMAD.IADD R16, R5, 0x1, R16 ;  /* 0x0000000105107824 */ /* 0x000fe200078e0210 */
[----:B------:R-:W-:Y:S01]  /*05d0*/  IABS R17, R17 ;  /* 0x0000001100117213 */ /* 0x000fe20000000000 */
[----:B------:R-:W-:Y:S01]  /*05e0*/  IMAD.IADD R13, R13, 0x1, R22 ;  /* 0x000000010d0d7824 */ /* 0x000fe200078e0216 */
[----:B------:R-:W-:Y:S01]  /*05f0*/  IABS R5, R10 ;  /* 0x0000000a00057213 */ /* 0x000fe20000000000 */
[----:B------:R-:W-:Y:S01]  /*0600*/  IMAD.MOV.U32 R10, RZ, RZ, R11 ;  /* 0x000000ffff0a7224 */ /* 0x000fe200078e000b */
[----:B------:R-:W-:Y:S01]  /*0610*/  IABS R3, R9 ;  /* 0x0000000900037213 */ /* 0x000fe20000000000 */
[----:B------:R-:W-:Y:S01]  /*0620*/  IMAD.MOV.U32 R9, RZ, RZ, R17 ;  /* 0x000000ffff097224 */ /* 0x000fe200078e0011 */
[----:B------:R-:W-:Y:S01]  /*0630*/  IADD3 R14, R14, R21, RZ ;  /* 0x000000150e0e7210 */ /* 0x000fe20007ffe0ff */
[----:B------:R-:W-:Y:S01]  /*0640*/  VIADD R10, R10, 0xfffffff1 ;  /* 0xfffffff10a0a7836 */ /* 0x000fe20000000000 */
[----:B------:R-:W-:Y:S01]  /*0650*/  IABS R17, R13 ;  /* 0x0000000d00117213 */ /* 0x000fe20000000000 */
[----:B------:R-:W-:Y:S01]  /*0660*/  IMAD.IADD R8, R8, 0x1, R25 ;  /* 0x0000000108087824 */ /* 0x000fe200078e0219 */
[----:B------:R-:W-:Y:S01]  /*0670*/  IADD3 R9, R9, -0xf, RZ ;  /* 0xfffffff109097810 */ /* 0x000fe20007ffe0ff */
[----:B------:R-:W-:Y:S01]  /*0680*/  VIADD R3, R3, 0xfffffff1 ;  /* 0xfffffff103037836 */ /* 0x000fe20000000000 */
[----:B------:R-:W-:Y:S01]  /*0690*/  IABS R10, R10 ;  /* 0x0000000a000a7213 */ /* 0x000fe20000000000 */
[----:B------:R-:W-:Y:S01]  /*06a0*/  VIADD R5, R5, 0xfffffff1 ;  /* 0xfffffff105057836 */ /* 0x000fe20000000000 */
[----:B------:R-:W-:Y:S01]  /*06b0*/  IABS R14, R14 ;  /* 0x0000000e000e7213 */ /* 0x000fe20000000000 */
[----:B------:R-:W-:Y:S01]  /*06c0*/  IMAD.IADD R12, R12, 0x1, R23 ;  /* 0x000000010c0c7824 */ /* 0x000fe200078e0217 */
[----:B------:R-:W-:-:S02]  /*06d0*/  IABS R11, R9 ;  /* 0x00000009000b7213 */ /* 0x000fc40000000000 */
[----:B------:R-:W-:Y:S02]  /*06e0*/  IABS R18, R8 ;  /* 0x0000000800127213 */ /* 0x000fe40000000000 */
[----:B------:R-:W-:Y:S01]  /*06f0*/  IABS R3, R3 ;  /* 0x0000000300037213 */ /* 0x000fe20000000000 */
[C---:B------:R-:W-:Y:S01]  /*0700*/  IMAD.IADD R11, R4.reuse, 0x1, -R11 ;  /* 0x00000001040b7824 */ /* 0x040fe200078e0a0b */
[----:B------:R-:W-:Y:S01]  /*0710*/  IABS R9, R5 ;  /* 0x0000000500097213 */ /* 0x000fe20000000000 */
[----:B------:R-:W-:Y:S01]  /*0720*/  IMAD.MOV.U32 R5, RZ, RZ, R10 ;  /* 0x000000ffff057224 */ /* 0x000fe200078e000a */
[----:B------:R-:W-:Y:S01]  /*0730*/  MOV R8, R14 ;  /* 0x0000000e00087202 */ /* 0x000fe20000000f00 */
[----:B------:R-:W-:Y:S01]  /*0740*/  IMAD.MOV.U32 R14, RZ, RZ, R18 ;  /* 0x000000ffff0e7224 */ /* 0x000fe200078e0012 */
[----:B------:R-:W-:Y:S01]  /*0750*/  IABS R13, R12 ;  /* 0x0000000c000d7213 */ /* 0x000fe20000000000 */
[----:B------:R-:W-:Y:S01]  /*0760*/  IMAD.MOV.U32 R12, RZ, RZ, R17 ;  /* 0x000000ffff0c7224 */ /* 0x000fe200078e0011 */
[----:B------:R-:W-:Y:S01]  /*0770*/  IABS R17, R7 ;  /* 0x0000000700117213 */ /* 0x000fe20000000000 */
[C---:B------:R-:W-:Y:S01]  /*0780*/  IMAD.IADD R10, R4.reuse, 0x1, -R3 ;  /* 0x00000001040a7824 */ /* 0x040fe200078e0a03 */
[----:B------:R-:W-:Y:S01]  /*0790*/  IABS R15, R15 ;  /* 0x0000000f000f7213 */ /* 0x000fe20000000000 */
[C---:B------:R-:W-:Y:S01]  /*07a0*/  IMAD.IADD R3, R4.reuse, 0x1, -R5 ;  /* 0x0000000104037824 */ /* 0x040fe200078e0a05 */
[----:B------:R-:W-:Y:S01]  /*07b0*/  IABS R16, R16 ;  /* 0x0000001000107213 */ /* 0x000fe20000000000 */
[----:B------:R-:W-:-:S02]  /*07c0*/  IMAD.IADD R9, R4, 0x1, -R9 ;  /* 0x0000000104097824 */ /* 0x000fc400078e0a09 */
[----:B------:R-:W-:Y:S01]  /*07d0*/  VIADD R7, R8, 0xfffffff1 ;  /* 0xfffffff108077836 */ /* 0x000fe20000000000 */
[----:B------:R-:W1:Y:S01]  /*07e0*/  LDC.64 R4, c[0x0][0x210] ;  /* 0x00008400ff047b82 */ /* 0x000e620000000a00 */
[----:B------:R-:W-:Y:S02]  /*07f0*/  VIADD R8, R13, 0xfffffff1 ;  /* 0xfffffff10d087836 */ /* 0x000fe40000000000 */
[----:B------:R-:W-:Y:S01]  /*0800*/  VIADD R13, R14, 0xfffffff1 ;  /* 0xfffffff10e0d7836 */ /* 0x000fe20000000000 */
[----:B------:R-:W-:Y:S01]  /*0810*/  IABS R23, R7 ;  /* 0x0000000700177213 */ /* 0x000fe20000000000 */
[----:B------:R-:W-:Y:S02]  /*0820*/  VIADD R12, R12, 0xfffffff1 ;  /* 0xfffffff10c0c7836 */ /* 0x000fe40000000000 */
[----:B------:R-:W-:Y:S01]  /*0830*/  IMAD.MOV.U32 R14, RZ, RZ, R17 ;  /* 0x000000ffff0e7224 */ /* 0x000fe200078e0011 */
[----:B------:R-:W-:Y:S01]  /*0840*/  IABS R17, R6 ;  /* 0x0000000600117213 */ /* 0x000fe20000000000 */
[----:B------:R-:W-:Y:S01]  /*0850*/  IMAD.IADD R23, R2, 0x1, -R23 ;  /* 0x0000000102177824 */ /* 0x000fe200078e0a17 */
[----:B------:R-:W-:Y:S01]  /*0860*/  IABS R19, R12 ;  /* 0x0000000c00137213 */ /* 0x000fe20000000000 */
[----:B------:R-:W-:Y:S01]  /*0870*/  VIADD R6, R14, 0xfffffff1 ;  /* 0xfffffff10e067836 */ /* 0x000fe20000000000 */
[----:B------:R-:W-:Y:S01]  /*0880*/  IABS R12, R8 ;  /* 0x00000008000c7213 */ /* 0x000fe20000000000 */
[----:B------:R-:W-:Y:S01]  /*0890*/  IMAD.MOV.U32 R7, RZ, RZ, R17 ;  /* 0x000000ffff077224 */ /* 0x000fe200078e0011 */
[----:B------:R-:W-:Y:S01]  /*08a0*/  IABS R13, R13 ;  /* 0x0000000d000d7213 */ /* 0x000fe20000000000 */
[----:B------:R-:W-:Y:S01]  /*08b0*/  IMAD.MOV.U32 R8, RZ, RZ, R15 ;  /* 0x000000ffff087224 */ /* 0x000fe200078e000f */
[----:B------:R-:W-:Y:S01]  /*08c0*/  IABS R15, R6 ;  /* 0x00000006000f7213 */ /* 0x000fe20000000000 */
[----:B------:R-:W-:Y:S01]  /*08d0*/  VIADD R6, R7, 0xfffffff1 ;  /* 0xfffffff107067836 */ /* 0x000fe20000000000 */
[----:B------:R-:W-:Y:S01]  /*08e0*/  MOV R17, R12 ;  /* 0x0000000c00117202 */ /* 0x000fe20000000f00 */
[----:B------:R-:W-:-:S02]  /*08f0*/  VIADD R7, R8, 0xfffffff1 ;  /* 0xfffffff108077836 */ /* 0x000fc40000000000 */
[----:B------:R-:W-:Y:S01]  /*0900*/  IMAD.MOV.U32 R14, RZ, RZ, R16 ;  /* 0x000000ffff0e7224 */ /* 0x000fe200078e0010 */
[----:B------:R-:W-:Y:S01]  /*0910*/  IABS R6, R6 ;  /* 0x0000000600067213 */ /* 0x000fe20000000000 */
[C---:B------:R-:W-:Y:S01]  /*0920*/  IMAD.IADD R19, R2.reuse, 0x1, -R19 ;  /* 0x0000000102137824 */ /* 0x040fe200078e0a13 */
[----:B------:R-:W-:Y:S01]  /*0930*/  IABS R8, R7 ;  /* 0x0000000700087213 */ /* 0x000fe20000000000 */
[C---:B------:R-:W-:Y:S02]  /*0940*/  IMAD.IADD R13, R2.reuse, 0x1, -R13 ;  /* 0x00000001020d7824 */ /* 0x040fe400078e0a0d */
[----:B------:R-:W-:Y:S02]  /*0950*/  IMAD.IADD R12, R2, 0x1, -R17 ;  /* 0x00000001020c7824 */ /* 0x000fe400078e0a11 */
[----:B------:R-:W-:Y:S02]  /*0960*/  VIADD R2, R14, 0xfffffff1 ;  /* 0xfffffff10e027836 */ /* 0x000fe40000000000 */
[----:B------:R-:W-:-:S02]  /*0970*/  IMAD R11, R15, -0x10, R11 ;  /* 0xfffffff00f0b7824 */ /* 0x000fc400078e020b */
[----:B------:R-:W-:Y:S01]  /*0980*/  IMAD R15, R15, -0x10, R10 ;  /* 0xfffffff00f0f7824 */ /* 0x000fe200078e020a */
[----:B------:R-:W-:Y:S01]  /*0990*/  IABS R27, R2 ;  /* 0x00000002001b7213 */ /* 0x000fe20000000000 */
[C---:B------:R-:W-:Y:S01]  /*09a0*/  IMAD R17, R6.reuse, -0x10, R3 ;  /* 0xfffffff006117824 */ /* 0x040fe200078e0203 */
[----:B------:R-:W-:Y:S01]  /*09b0*/  CS2R R2, SRZ ;  /* 0x0000000000027805 */ /* 0x000fe2000001ff00 */
[----:B------:R-:W-:Y:S01]  /*09c0*/  IMAD R21, R6, -0x10, R9 ;  /* 0xfffffff006157824 */ /* 0x000fe200078e0209 */
[----:B------:R-:W-:Y:S01]  /*09d0*/  CS2R R6, SRZ ;  /* 0x0000000000067805 */ /* 0x000fe2000001ff00 */
[C---:B------:R-:W-:Y:S02]  /*09e0*/  IMAD R19, R8.reuse, -0x10, R19 ;  /* 0xfffffff008137824 */ /* 0x040fe400078e0213 */
[----:B------:R-:W-:Y:S02]  /*09f0*/  IMAD R23, R8, -0x10, R23 ;  /* 0xfffffff008177824 */ /* 0x000fe400078e0217 */
[----:B-1----:R-:W-:-:S04]  /*0a00*/  IMAD.WIDE R8, R11, 0x4, R4 ;  /* 0x000000040b087825 */ /* 0x002fc800078e0204 */
[--C-:B------:R-:W-:Y:S01]  /*0a10*/  IMAD.WIDE R10, R15, 0x4, R4.reuse ;  /* 0x000000040f0a7825 */ /* 0x100fe200078e0204 */
[----:B------:R1:W2:Y:S03]  /*0a20*/  @!P1 LDG.E.EL R6, desc[UR4][R8.64] ;  /* 0x0000000408069981 */ /* 0x0002a6000c2e1900 */
[--C-:B------:R-:W-:Y:S01]  /*0a30*/  IMAD.WIDE R14, R17, 0x4, R4.reuse ;  /* 0x00000004110e7825 */ /* 0x100fe200078e0204 */
[----:B------:R-:W3:Y:S03]  /*0a40*/  @!P1 LDG.E.EL R7, desc[UR4][R10.64] ;  /* 0x000000040a079981 */ /* 0x000ee6000c2e1900 */
[----:B------:R-:W-:Y:S01]  /*0a50*/  IMAD.WIDE R16, R21, 0x4, R4 ;  /* 0x0000000415107825 */ /* 0x000fe200078e0204 */
[----:B------:R-:W4:Y:S01]  /*0a60*/  @!P1 LDG.E.EL R3, desc[UR4][R14.64] ;  /* 0x000000040e039981 */ /* 0x000f22000c2e1900 */
[----:B-1----:R-:W1:Y:S02]  /*0a70*/  LDC.64 R8, c[0x0][0x218] ;  /* 0x00008600ff087b82 */ /* 0x002e640000000a00 */
[C---:B------:R-:W-:Y:S01]  /*0a80*/  IMAD R13, R27.reuse, -0x10, R13 ;  /* 0xfffffff01b0d7824 */ /* 0x040fe200078e020d */
[----:B------:R-:W5:Y:S01]  /*0a90*/  @!P1 LDG.E.EL R2, desc[UR4][R16.64] ;  /* 0x0000000410029981 */ /* 0x000f62000c2e1900 */
[----:B------:R-:W-:Y:S01]  /*0aa0*/  IMAD R27, R27, -0x10, R12 ;  /* 0xfffffff01b1b7824 */ /* 0x000fe200078e020c */
[----:B------:R-:W-:Y:S01]  /*0ab0*/  CS2R R20, SRZ ;  /* 0x0000000000147805 */ /* 0x000fe2000001ff00 */
[----:B------:R-:W-:Y:S01]  /*0ac0*/  IMAD.WIDE R24, R13, 0x4, R4 ;  /* 0x000000040d187825 */ /* 0x000fe200078e0204 */
[----:B------:R-:W-:-:S03]  /*0ad0*/  CS2R R12, SRZ ;  /* 0x00000000000c7805 */ /* 0x000fc6000001ff00 */
[----:B------:R-:W-:-:S03]  /*0ae0*/  IMAD.WIDE R18, R19, 0x4, R4 ;  /* 0x0000000413127825 */ /* 0x000fc600078e0204 */
[----:B------:R-:W5:Y:S01]  /*0af0*/  @!P0 LDG.E.EL R13, desc[UR4][R24.64] ;  /* 0x00000004180d8981 */ /* 0x000f62000c2e1900 */
[----:B------:R-:W-:-:S03]  /*0b00*/  IMAD.WIDE R22, R23, 0x4, R4 ;  /* 0x0000000417167825 */ /* 0x000fc600078e0204 */
[----:B------:R-:W5:Y:S01]  /*0b10*/  @!P0 LDG.E.EL R20, desc[UR4][R18.64] ;  /* 0x0000000412148981 */ /* 0x000f62000c2e1900 */
[----:B------:R-:W-:-:S03]  /*0b20*/  IMAD.WIDE R26, R27, 0x4, R4 ;  /* 0x000000041b1a7825 */ /* 0x000fc600078e0204 */
[----:B------:R-:W5:Y:S04]  /*0b30*/  @!P0 LDG.E.EL R12, desc[UR4][R22.64] ;  /* 0x00000004160c8981 */ /* 0x000f68000c2e1900 */
[----:B------:R-:W5:Y:S01]  /*0b40*/  @!P0 LDG.E.EL R21, desc[UR4][R26.64] ;  /* 0x000000041a158981 */ /* 0x000f62000c2e1900 */
[----:B-1----:R-:W-:Y:S01]  /*0b50*/  IMAD.WIDE R8, R0, 0x4, R8 ;  /* 0x0000000400087825 */ /* 0x002fe200078e0208 */
[----:B--2---:R-:W-:Y:S02]  /*0b60*/  FSETP.GEU.AND P2, PT, R6, RZ, PT ;  /* 0x000000ff0600720b */ /* 0x004fe40003f4e000 */
[----:B---3--:R-:W-:Y:S02]  /*0b70*/  FSETP.GEU.AND P3, PT, R7, RZ, PT ;  /* 0x000000ff0700720b */ /* 0x008fe40003f6e000 */
[----:B----4-:R-:W-:-:S02]  /*0b80*/  FSETP.GEU.AND P4, PT, R3, RZ, PT ;  /* 0x000000ff0300720b */ /* 0x010fc40003f8e000 */
[----:B-----5:R-:W-:Y:S02]  /*0b90*/  FSETP.GEU.AND P5, PT, R2, RZ, PT ;  /* 0x000000ff0200720b */ /* 0x020fe40003fae000 */
[----:B------:R-:W-:Y:S02]  /*0ba0*/  FSEL R4, R6, RZ, P2 ;  /* 0x000000ff06047208 */ /* 0x000fe40001000000 */
[----:B------:R-:W-:Y:S02]  /*0bb0*/  FSEL R5, R7, RZ, P3 ;  /* 0x000000ff07057208 */ /* 0x000fe40001800000 */
[----:B------:R-:W-:Y:S02]  /*0bc0*/  FSEL R6, R3, RZ, P4 ;  /* 0x000000ff03067208 */ /* 0x000fe40002000000 */
[----:B------:R-:W-:-:S05]  /*0bd0*/  FSEL R7, R2, RZ, P5 ;  /* 0x000000ff02077208 */ /* 0x000fca0002800000 */
[----:B------:R1:W-:Y:S01]  /*0be0*/  @!P1 STG.E.128 desc[UR4][R8.64], R4 ;  /* 0x0000000408009986 */ /* 0x0003e2000c101d04 */
[----:B------:R-:W-:Y:S02]  /*0bf0*/  FSETP.GEU.AND P2, PT, R20, RZ, PT ;  /* 0x000000ff1400720b */ /* 0x000fe40003f4e000 */
[----:B------:R-:W-:Y:S02]  /*0c00*/  FSETP.GEU.AND P1, PT, R13, RZ, PT ;  /* 0x000000ff0d00720b */ /* 0x000fe40003f2e000 */
[----:B------:R-:W-:Y:S02]  /*0c10*/  FSETP.GEU.AND P3, PT, R12, RZ, PT ;  /* 0x000000ff0c00720b */ /* 0x000fe40003f6e000 */
[----:B------:R-:W-:Y:S02]  /*0c20*/  FSETP.GEU.AND P4, PT, R21, RZ, PT ;  /* 0x000000ff1500720b */ /* 0x000fe40003f8e000 */
[----:B------:R-:W-:Y:S02]  /*0c30*/  FSEL R16, R20, RZ, P2 ;  /* 0x000000ff14107208 */ /* 0x000fe40001000000 */
[----:B------:R-:W-:-:S02]  /*0c40*/  FSEL R17, R12, RZ, P3 ;  /* 0x000000ff0c117208 */ /* 0x000fc40001800000 */
[----:B------:R-:W-:Y:S02]  /*0c50*/  FSEL R18, R13, RZ, P1 ;  /* 0x000000ff0d127208 */ /* 0x000fe40000800000 */
[----:B------:R-:W-:Y:S01]  /*0c60*/  FSEL R19, R21, RZ, P4 ;  /* 0x000000ff15137208 */ /* 0x000fe20002000000 */
[----:B-1----:R-:W-:Y:S06]  /*0c70*/  @P0 EXIT ;  /* 0x000000000000094d */ /* 0x002fec0003800000 */
[----:B------:R-:W-:Y:S01]  /*0c80*/  STG.E.128 desc[UR4][R8.64+0x800], R16 ;  /* 0x0008001008007986 */ /* 0x000fe2000c101d04 */
[----:B------:R-:W-:Y:S05]  /*0c90*/  EXIT ;  /* 0x000000000000794d */ /* 0x000fea0003800000 */
.L_x_0:
[----:B------:R-:W-:-:S00]  /*0ca0*/  BRA `(.L_x_0) ;  /* 0xfffffffc00fc7947 */ /* 0x000fc0000383ffff */
[----:B------:R-:W-:-:S00]  /*0cb0*/  NOP ;  /* 0x0000000000007918 */ /* 0x000fc00000000000 */
        /* <DEDUP_REMOVED lines=12> */
.L_x_1:


//--------------------- .nv.constant0.triton_poi_fused_reflection_pad2d_relu_19 --------------------------
	.section	.nv.constant0.triton_poi_fused_reflection_pad2d_relu_19,"a",@progbits
	.sectionflags	@""
	.align	4
.nv.constant0.triton_poi_fused_reflection_pad2d_relu_19:
	.zero		548
